//
// Generated by NVIDIA NVVM Compiler
//
// Compiler Build ID: CL-36424714
// Cuda compilation tools, release 13.0, V13.0.88
// Based on NVVM 20.0.0
//

.version 9.0
.target sm_100
.address_size 64

	// .globl	_Z16matrixMultKernelPfS_S_i

.visible .entry _Z16matrixMultKernelPfS_S_i(
	.param .u64 .ptr .align 1 _Z16matrixMultKernelPfS_S_i_param_0,
	.param .u64 .ptr .align 1 _Z16matrixMultKernelPfS_S_i_param_1,
	.param .u64 .ptr .align 1 _Z16matrixMultKernelPfS_S_i_param_2,
	.param .u32 _Z16matrixMultKernelPfS_S_i_param_3
)
{
	.reg .pred 	%p<10>;
	.reg .b32 	%r<81>;
	.reg .b32 	%f<67>;
	.reg .b64 	%rd<48>;

	ld.param.u64 	%rd5, [_Z16matrixMultKernelPfS_S_i_param_0];
	ld.param.u64 	%rd6, [_Z16matrixMultKernelPfS_S_i_param_1];
	ld.param.u64 	%rd4, [_Z16matrixMultKernelPfS_S_i_param_2];
	ld.param.u32 	%r44, [_Z16matrixMultKernelPfS_S_i_param_3];
	cvta.to.global.u64 	%rd1, %rd6;
	cvta.to.global.u64 	%rd2, %rd5;
	mov.u32 	%r45, %ctaid.x;
	mov.u32 	%r46, %ntid.x;
	mov.u32 	%r47, %tid.x;
	mad.lo.s32 	%r1, %r45, %r46, %r47;
	mov.u32 	%r48, %ctaid.y;
	mov.u32 	%r49, %ntid.y;
	mul.lo.s32 	%r2, %r48, %r49;
	mov.u32 	%r3, %tid.y;
	add.s32 	%r50, %r2, %r3;
	max.s32 	%r51, %r1, %r50;
	setp.ge.s32 	%p1, %r51, %r44;
	@%p1 bra 	$L__BB0_13;
	mul.lo.s32 	%r5, %r44, %r1;
	and.b32  	%r6, %r44, 7;
	setp.lt.u32 	%p2, %r44, 8;
	mov.f32 	%f66, 0f00000000;
	mov.b32 	%r79, 0;
	@%p2 bra 	$L__BB0_4;
	and.b32  	%r79, %r44, 2147483640;
	neg.s32 	%r77, %r79;
	add.s32 	%r53, %r3, %r44;
	add.s32 	%r76, %r53, %r2;
	shl.b32 	%r10, %r44, 3;
	shl.b32 	%r54, %r44, 1;
	add.s32 	%r75, %r50, %r54;
	mad.lo.s32 	%r74, %r44, 3, %r50;
	shl.b32 	%r55, %r44, 2;
	add.s32 	%r73, %r50, %r55;
	mad.lo.s32 	%r72, %r44, 5, %r50;
	mad.lo.s32 	%r71, %r44, 6, %r50;
	mad.lo.s32 	%r70, %r44, 7, %r50;
	add.s64 	%rd3, %rd2, 16;
	mov.f32 	%f66, 0f00000000;
	mov.u32 	%r68, %r5;
	mov.u32 	%r69, %r50;
$L__BB0_3:
	.pragma "nounroll";
	mul.wide.s32 	%rd7, %r68, 4;
	add.s64 	%rd8, %rd3, %rd7;
	ld.global.f32 	%f16, [%rd8+-16];
	mul.wide.u32 	%rd9, %r69, 4;
	add.s64 	%rd10, %rd1, %rd9;
	ld.global.f32 	%f17, [%rd10];
	fma.rn.f32 	%f18, %f16, %f17, %f66;
	ld.global.f32 	%f19, [%rd8+-12];
	mul.wide.u32 	%rd11, %r76, 4;
	add.s64 	%rd12, %rd1, %rd11;
	ld.global.f32 	%f20, [%rd12];
	fma.rn.f32 	%f21, %f19, %f20, %f18;
	ld.global.f32 	%f22, [%rd8+-8];
	mul.wide.u32 	%rd13, %r75, 4;
	add.s64 	%rd14, %rd1, %rd13;
	ld.global.f32 	%f23, [%rd14];
	fma.rn.f32 	%f24, %f22, %f23, %f21;
	ld.global.f32 	%f25, [%rd8+-4];
	mul.wide.u32 	%rd15, %r74, 4;
	add.s64 	%rd16, %rd1, %rd15;
	ld.global.f32 	%f26, [%rd16];
	fma.rn.f32 	%f27, %f25, %f26, %f24;
	ld.global.f32 	%f28, [%rd8];
	mul.wide.u32 	%rd17, %r73, 4;
	add.s64 	%rd18, %rd1, %rd17;
	ld.global.f32 	%f29, [%rd18];
	fma.rn.f32 	%f30, %f28, %f29, %f27;
	ld.global.f32 	%f31, [%rd8+4];
	mul.wide.u32 	%rd19, %r72, 4;
	add.s64 	%rd20, %rd1, %rd19;
	ld.global.f32 	%f32, [%rd20];
	fma.rn.f32 	%f33, %f31, %f32, %f30;
	ld.global.f32 	%f34, [%rd8+8];
	mul.wide.u32 	%rd21, %r71, 4;
	add.s64 	%rd22, %rd1, %rd21;
	ld.global.f32 	%f35, [%rd22];
	fma.rn.f32 	%f36, %f34, %f35, %f33;
	ld.global.f32 	%f37, [%rd8+12];
	mul.wide.u32 	%rd23, %r70, 4;
	add.s64 	%rd24, %rd1, %rd23;
	ld.global.f32 	%f38, [%rd24];
	fma.rn.f32 	%f66, %f37, %f38, %f36;
	add.s32 	%r77, %r77, 8;
	add.s32 	%r76, %r76, %r10;
	add.s32 	%r75, %r75, %r10;
	add.s32 	%r74, %r74, %r10;
	add.s32 	%r73, %r73, %r10;
	add.s32 	%r72, %r72, %r10;
	add.s32 	%r71, %r71, %r10;
	add.s32 	%r70, %r70, %r10;
	add.s32 	%r69, %r69, %r10;
	add.s32 	%r68, %r68, 8;
	setp.ne.s32 	%p3, %r77, 0;
	@%p3 bra 	$L__BB0_3;
$L__BB0_4:
	setp.eq.s32 	%p4, %r6, 0;
	@%p4 bra 	$L__BB0_12;
	and.b32  	%r38, %r44, 3;
	setp.lt.u32 	%p5, %r6, 4;
	@%p5 bra 	$L__BB0_7;
	add.s32 	%r56, %r79, %r5;
	mul.wide.s32 	%rd25, %r56, 4;
	add.s64 	%rd26, %rd2, %rd25;
	ld.global.f32 	%f40, [%rd26];
	mad.lo.s32 	%r57, %r79, %r44, %r50;
	mul.wide.u32 	%rd27, %r57, 4;
	add.s64 	%rd28, %rd1, %rd27;
	ld.global.f32 	%f41, [%rd28];
	fma.rn.f32 	%f42, %f40, %f41, %f66;
	ld.global.f32 	%f43, [%rd26+4];
	add.s32 	%r58, %r57, %r44;
	mul.wide.u32 	%rd29, %r58, 4;
	add.s64 	%rd30, %rd1, %rd29;
	ld.global.f32 	%f44, [%rd30];
	fma.rn.f32 	%f45, %f43, %f44, %f42;
	ld.global.f32 	%f46, [%rd26+8];
	add.s32 	%r59, %r58, %r44;
	mul.wide.u32 	%rd31, %r59, 4;
	add.s64 	%rd32, %rd1, %rd31;
	ld.global.f32 	%f47, [%rd32];
	fma.rn.f32 	%f48, %f46, %f47, %f45;
	ld.global.f32 	%f49, [%rd26+12];
	add.s32 	%r60, %r59, %r44;
	mul.wide.u32 	%rd33, %r60, 4;
	add.s64 	%rd34, %rd1, %rd33;
	ld.global.f32 	%f50, [%rd34];
	fma.rn.f32 	%f66, %f49, %f50, %f48;
	add.s32 	%r79, %r79, 4;
$L__BB0_7:
	setp.eq.s32 	%p6, %r38, 0;
	@%p6 bra 	$L__BB0_12;
	setp.eq.s32 	%p7, %r38, 1;
	@%p7 bra 	$L__BB0_10;
	add.s32 	%r61, %r79, %r5;
	mul.wide.s32 	%rd35, %r61, 4;
	add.s64 	%rd36, %rd2, %rd35;
	ld.global.f32 	%f52, [%rd36];
	mad.lo.s32 	%r62, %r79, %r44, %r50;
	mul.wide.u32 	%rd37, %r62, 4;
	add.s64 	%rd38, %rd1, %rd37;
	ld.global.f32 	%f53, [%rd38];
	fma.rn.f32 	%f54, %f52, %f53, %f66;
	ld.global.f32 	%f55, [%rd36+4];
	add.s32 	%r63, %r62, %r44;
	mul.wide.u32 	%rd39, %r63, 4;
	add.s64 	%rd40, %rd1, %rd39;
	ld.global.f32 	%f56, [%rd40];
	fma.rn.f32 	%f66, %f55, %f56, %f54;
	add.s32 	%r79, %r79, 2;
$L__BB0_10:
	and.b32  	%r64, %r44, 1;
	setp.eq.b32 	%p8, %r64, 1;
	not.pred 	%p9, %p8;
	@%p9 bra 	$L__BB0_12;
	add.s32 	%r65, %r79, %r5;
	mul.wide.s32 	%rd41, %r65, 4;
	add.s64 	%rd42, %rd2, %rd41;
	ld.global.f32 	%f57, [%rd42];
	mad.lo.s32 	%r66, %r79, %r44, %r50;
	mul.wide.u32 	%rd43, %r66, 4;
	add.s64 	%rd44, %rd1, %rd43;
	ld.global.f32 	%f58, [%rd44];
	fma.rn.f32 	%f66, %f57, %f58, %f66;
$L__BB0_12:
	add.s32 	%r67, %r5, %r50;
	cvta.to.global.u64 	%rd45, %rd4;
	mul.wide.s32 	%rd46, %r67, 4;
	add.s64 	%rd47, %rd45, %rd46;
	st.global.f32 	[%rd47], %f66;
$L__BB0_13:
	ret;

}
	// .globl	_Z15floatCalcKernelPfi
.visible .entry _Z15floatCalcKernelPfi(
	.param .u64 .ptr .align 1 _Z15floatCalcKernelPfi_param_0,
	.param .u32 _Z15floatCalcKernelPfi_param_1
)
{
	.reg .pred 	%p<3>;
	.reg .b32 	%r<10>;
	.reg .b32 	%f<12>;
	.reg .b64 	%rd<5>;

	ld.param.u64 	%rd2, [_Z15floatCalcKernelPfi_param_0];
	ld.param.u32 	%r4, [_Z15floatCalcKernelPfi_param_1];
	mov.u32 	%r5, %ctaid.x;
	mov.u32 	%r6, %ntid.x;
	mov.u32 	%r7, %tid.x;
	mad.lo.s32 	%r1, %r5, %r6, %r7;
	setp.ge.s32 	%p1, %r1, %r4;
	@%p1 bra 	$L__BB1_4;
	cvta.to.global.u64 	%rd3, %rd2;
	mul.wide.s32 	%rd4, %r1, 4;
	add.s64 	%rd1, %rd3, %rd4;
	ld.global.f32 	%f11, [%rd1];
	mov.b32 	%r9, 0;
$L__BB1_2:
	fma.rn.f32 	%f4, %f11, 0f40000000, 0fBF800000;
	fma.rn.f32 	%f5, %f4, 0f40000000, 0fBF800000;
	fma.rn.f32 	%f6, %f5, 0f40000000, 0fBF800000;
	fma.rn.f32 	%f7, %f6, 0f40000000, 0fBF800000;
	fma.rn.f32 	%f8, %f7, 0f40000000, 0fBF800000;
	fma.rn.f32 	%f9, %f8, 0f40000000, 0fBF800000;
	fma.rn.f32 	%f10, %f9, 0f40000000, 0fBF800000;
	fma.rn.f32 	%f11, %f10, 0f40000000, 0fBF800000;
	add.s32 	%r9, %r9, 8;
	setp.ne.s32 	%p2, %r9, 1000;
	@%p2 bra 	$L__BB1_2;
	st.global.f32 	[%rd1], %f11;
$L__BB1_4:
	ret;

}
	// .globl	_Z17specialFuncKernelPfi
.visible .entry _Z17specialFuncKernelPfi(
	.param .u64 .ptr .align 1 _Z17specialFuncKernelPfi_param_0,
	.param .u32 _Z17specialFuncKernelPfi_param_1
)
{
	.reg .pred 	%p<3>;
	.reg .b32 	%r<10>;
	.reg .b32 	%f<12>;
	.reg .b64 	%rd<5>;

	ld.param.u64 	%rd2, [_Z17specialFuncKernelPfi_param_0];
	ld.param.u32 	%r4, [_Z17specialFuncKernelPfi_param_1];
	mov.u32 	%r5, %ctaid.x;
	mov.u32 	%r6, %ntid.x;
	mov.u32 	%r7, %tid.x;
	mad.lo.s32 	%r1, %r5, %r6, %r7;
	setp.ge.s32 	%p1, %r1, %r4;
	@%p1 bra 	$L__BB2_4;
	cvta.to.global.u64 	%rd3, %rd2;
	mul.wide.s32 	%rd4, %r1, 4;
	add.s64 	%rd1, %rd3, %rd4;
	ld.global.f32 	%f11, [%rd1];
	mov.b32 	%r9, 0;
$L__BB2_2:
	sin.approx.f32 	%f4, %f11;
	sin.approx.f32 	%f5, %f4;
	sin.approx.f32 	%f6, %f5;
	sin.approx.f32 	%f7, %f6;
	sin.approx.f32 	%f8, %f7;
	sin.approx.f32 	%f9, %f8;
	sin.approx.f32 	%f10, %f9;
	sin.approx.f32 	%f11, %f10;
	add.s32 	%r9, %r9, 8;
	setp.ne.s32 	%p2, %r9, 1000;
	@%p2 bra 	$L__BB2_2;
	st.global.f32 	[%rd1], %f11;
$L__BB2_4:
	ret;

}
	// .globl	_Z14atomicOpKernelPfi
.visible .entry _Z14atomicOpKernelPfi(
	.param .u64 .ptr .align 1 _Z14atomicOpKernelPfi_param_0,
	.param .u32 _Z14atomicOpKernelPfi_param_1
)
{
	.reg .pred 	%p<3>;
	.reg .b32 	%r<10>;
	.reg .b32 	%f<9>;
	.reg .b64 	%rd<5>;

	ld.param.u64 	%rd2, [_Z14atomicOpKernelPfi_param_0];
	ld.param.u32 	%r4, [_Z14atomicOpKernelPfi_param_1];
	mov.u32 	%r5, %ctaid.x;
	mov.u32 	%r6, %ntid.x;
	mov.u32 	%r7, %tid.x;
	mad.lo.s32 	%r1, %r5, %r6, %r7;
	setp.ge.s32 	%p1, %r1, %r4;
	@%p1 bra 	$L__BB3_3;
	cvta.to.global.u64 	%rd3, %rd2;
	mul.wide.s32 	%rd4, %r1, 4;
	add.s64 	%rd1, %rd3, %rd4;
	mov.b32 	%r9, 0;
$L__BB3_2:
	atom.global.add.f32 	%f1, [%rd1], 0f3F800000;
	atom.global.add.f32 	%f2, [%rd1], 0f3F800000;
	atom.global.add.f32 	%f3, [%rd1], 0f3F800000;
	atom.global.add.f32 	%f4, [%rd1], 0f3F800000;
	atom.global.add.f32 	%f5, [%rd1], 0f3F800000;
	atom.global.add.f32 	%f6, [%rd1], 0f3F800000;
	atom.global.add.f32 	%f7, [%rd1], 0f3F800000;
	atom.global.add.f32 	%f8, [%rd1], 0f3F800000;
	add.s32 	%r9, %r9, 8;
	setp.ne.s32 	%p2, %r9, 1000;
	@%p2 bra 	$L__BB3_2;
$L__BB3_3:
	ret;

}


// ===== COMPILED SASS (sm_100) =====

	.target	sm_100

	.elftype	@"ET_EXEC"


//--------------------- .note.nv.tkinfo           --------------------------
	.section	.note.nv.tkinfo,"",@"SHT_NOTE"
	.sectionflags	@"SHF_NOTE_NV_TKINFO"
	.tkinfo
        /*0018*/ 	.word	0x00000002
        /*0030*/ 	.string	""
        /*0030*/ 	.string	"ptxas"
        /*0030*/ 	.string	"Cuda compilation tools, release 13.0, V13.0.88"
        /*0030*/ 	.string	"Build cuda_13.0.r13.0/compiler.36424714_0"
        /*0030*/ 	.string	"-arch sm_100 -m 64 "



//--------------------- .note.nv.cuinfo           --------------------------
	.section	.note.nv.cuinfo,"",@"SHT_NOTE"
	.sectionflags	@"SHF_NOTE_NV_CUINFO"
        /*0018*/ 	.short	0x0002
        /*001a*/ 	.short	0x0064
        /*001c*/ 	.short	0x0082
	.zero		2


//--------------------- .nv.info                  --------------------------
	.section	.nv.info,"",@"SHT_CUDA_INFO"
	.align	4


	//----- nvinfo : EIATTR_REGCOUNT
	.align		4
        /*0000*/ 	.byte	0x04, 0x2f
        /*0002*/ 	.short	(.L_1 - .L_0)
	.align		4
.L_0:
        /*0004*/ 	.word	index@(_Z16matrixMultKernelPfS_S_i)
        /*0008*/ 	.word	0x00000020


	//----- nvinfo : EIATTR_FRAME_SIZE
	.align		4
.L_1:
        /*000c*/ 	.byte	0x04, 0x11
        /*000e*/ 	.short	(.L_3 - .L_2)
	.align		4
.L_2:
        /*0010*/ 	.word	index@(_Z16matrixMultKernelPfS_S_i)
        /*0014*/ 	.word	0x00000000


	//----- nvinfo : EIATTR_REGCOUNT
	.align		4
.L_3:
        /*0018*/ 	.byte	0x04, 0x2f
        /*001a*/ 	.short	(.L_5 - .L_4)
	.align		4
.L_4:
        /*001c*/ 	.word	index@(_Z15floatCalcKernelPfi)
        /*0020*/ 	.word	0x00000008


	//----- nvinfo : EIATTR_FRAME_SIZE
	.align		4
.L_5:
        /*0024*/ 	.byte	0x04, 0x11
        /*0026*/ 	.short	(.L_7 - .L_6)
	.align		4
.L_6:
        /*0028*/ 	.word	index@(_Z15floatCalcKernelPfi)
        /*002c*/ 	.word	0x00000000


	//----- nvinfo : EIATTR_REGCOUNT
	.align		4
.L_7:
        /*0030*/ 	.byte	0x04, 0x2f
        /*0032*/ 	.short	(.L_9 - .L_8)
	.align		4
.L_8:
        /*0034*/ 	.word	index@(_Z17specialFuncKernelPfi)
        /*0038*/ 	.word	0x0000000d


	//----- nvinfo : EIATTR_FRAME_SIZE
	.align		4
.L_9:
        /*003c*/ 	.byte	0x04, 0x11
        /*003e*/ 	.short	(.L_11 - .L_10)
	.align		4
.L_10:
        /*0040*/ 	.word	index@(_Z17specialFuncKernelPfi)
        /*0044*/ 	.word	0x00000000


	//----- nvinfo : EIATTR_REGCOUNT
	.align		4
.L_11:
        /*0048*/ 	.byte	0x04, 0x2f
        /*004a*/ 	.short	(.L_13 - .L_12)
	.align		4
.L_12:
        /*004c*/ 	.word	index@(_Z14atomicOpKernelPfi)
        /*0050*/ 	.word	0x0000000a


	//----- nvinfo : EIATTR_FRAME_SIZE
	.align		4
.L_13:
        /*0054*/ 	.byte	0x04, 0x11
        /*0056*/ 	.short	(.L_15 - .L_14)
	.align		4
.L_14:
        /*0058*/ 	.word	index@(_Z14atomicOpKernelPfi)
        /*005c*/ 	.word	0x00000000


	//----- nvinfo : EIATTR_MIN_STACK_SIZE
	.align		4
.L_15:
        /*0060*/ 	.byte	0x04, 0x12
        /*0062*/ 	.short	(.L_17 - .L_16)
	.align		4
.L_16:
        /*0064*/ 	.word	index@(_Z14atomicOpKernelPfi)
        /*0068*/ 	.word	0x00000000


	//----- nvinfo : EIATTR_MIN_STACK_SIZE
	.align		4
.L_17:
        /*006c*/ 	.byte	0x04, 0x12
        /*006e*/ 	.short	(.L_19 - .L_18)
	.align		4
.L_18:
        /*0070*/ 	.word	index@(_Z17specialFuncKernelPfi)
        /*0074*/ 	.word	0x00000000


	//----- nvinfo : EIATTR_MIN_STACK_SIZE
	.align		4
.L_19:
        /*0078*/ 	.byte	0x04, 0x12
        /*007a*/ 	.short	(.L_21 - .L_20)
	.align		4
.L_20:
        /*007c*/ 	.word	index@(_Z15floatCalcKernelPfi)
        /*0080*/ 	.word	0x00000000


	//----- nvinfo : EIATTR_MIN_STACK_SIZE
	.align		4
.L_21:
        /*0084*/ 	.byte	0x04, 0x12
        /*0086*/ 	.short	(.L_23 - .L_22)
	.align		4
.L_22:
        /*0088*/ 	.word	index@(_Z16matrixMultKernelPfS_S_i)
        /*008c*/ 	.word	0x00000000
.L_23:


//--------------------- .nv.compat                --------------------------
	.section	.nv.compat,"",@"SHT_CUDA_COMPAT_INFO"
	.align	4
        /*0000*/ 	.byte	0x02, 0x09, 0x00, 0x00, 0x02, 0x02, 0x01, 0x00, 0x02, 0x05, 0x05, 0x00, 0x03, 0x07, 0x01, 0x01
        /*0010*/ 	.byte	0x02, 0x03, 0x00, 0x00, 0x02, 0x06, 0x01, 0x00, 0x04, 0x0b, 0x08, 0x00, 0x09, 0x00, 0x00, 0x00
        /*0020*/ 	.byte	0x00, 0x00, 0x00, 0x00


//--------------------- .nv.info._Z14atomicOpKernelPfi --------------------------
	.section	.nv.info._Z14atomicOpKernelPfi,"",@"SHT_CUDA_INFO"
	.sectionflags	@""
	.align	4


	//----- nvinfo : EIATTR_CUDA_API_VERSION
	.align		4
        /*0000*/ 	.byte	0x04, 0x37
        /*0002*/ 	.short	(.L_25 - .L_24)
.L_24:
        /*0004*/ 	.word	0x00000082


	//----- nvinfo : EIATTR_KPARAM_INFO
	.align		4
.L_25:
        /*0008*/ 	.byte	0x04, 0x17
        /*000a*/ 	.short	(.L_27 - .L_26)
.L_26:
        /*000c*/ 	.word	0x00000000
        /*0010*/ 	.short	0x0001
        /*0012*/ 	.short	0x0008
        /*0014*/ 	.byte	0x00, 0xf0, 0x11, 0x00


	//----- nvinfo : EIATTR_KPARAM_INFO
	.align		4
.L_27:
        /*0018*/ 	.byte	0x04, 0x17
        /*001a*/ 	.short	(.L_29 - .L_28)
.L_28:
        /*001c*/ 	.word	0x00000000
        /*0020*/ 	.short	0x0000
        /*0022*/ 	.short	0x0000
        /*0024*/ 	.byte	0x00, 0xf5, 0x21, 0x00


	//----- nvinfo : EIATTR_SPARSE_MMA_MASK
	.align		4
.L_29:
        /*0028*/ 	.byte	0x03, 0x50
        /*002a*/ 	.short	0x0000


	//----- nvinfo : EIATTR_MAXREG_COUNT
	.align		4
        /*002c*/ 	.byte	0x03, 0x1b
        /*002e*/ 	.short	0x00ff


	//----- nvinfo : EIATTR_MERCURY_ISA_VERSION
	.align		4
        /*0030*/ 	.byte	0x03, 0x5f
        /*0032*/ 	.short	0x0101


	//----- nvinfo : EIATTR_VRC_CTA_INIT_COUNT
	.align		4
        /*0034*/ 	.byte	0x02, 0x4a
	.zero		1
	.zero		1


	//----- nvinfo : EIATTR_EXIT_INSTR_OFFSETS
	.align		4
        /*0038*/ 	.byte	0x04, 0x1c
        /*003a*/ 	.short	(.L_31 - .L_30)


	//   ....[0]....
.L_30:
        /*003c*/ 	.word	0x00000070


	//   ....[1]....
        /*0040*/ 	.word	0x00003f40


	//----- nvinfo : EIATTR_CBANK_PARAM_SIZE
	.align		4
.L_31:
        /*0044*/ 	.byte	0x03, 0x19
        /*0046*/ 	.short	0x000c


	//----- nvinfo : EIATTR_PARAM_CBANK
	.align		4
        /*0048*/ 	.byte	0x04, 0x0a
        /*004a*/ 	.short	(.L_33 - .L_32)
	.align		4
.L_32:
        /*004c*/ 	.word	index@(.nv.constant0._Z14atomicOpKernelPfi)
        /*0050*/ 	.short	0x0380
        /*0052*/ 	.short	0x000c


	//----- nvinfo : EIATTR_SW_WAR
	.align		4
.L_33:
        /*0054*/ 	.byte	0x04, 0x36
        /*0056*/ 	.short	(.L_35 - .L_34)
.L_34:
        /*0058*/ 	.word	0x00000008
.L_35:


//--------------------- .nv.info._Z17specialFuncKernelPfi --------------------------
	.section	.nv.info._Z17specialFuncKernelPfi,"",@"SHT_CUDA_INFO"
	.sectionflags	@""
	.align	4


	//----- nvinfo : EIATTR_CUDA_API_VERSION
	.align		4
        /*0000*/ 	.byte	0x04, 0x37
        /*0002*/ 	.short	(.L_37 - .L_36)
.L_36:
        /*0004*/ 	.word	0x00000082


	//----- nvinfo : EIATTR_KPARAM_INFO
	.align		4
.L_37:
        /*0008*/ 	.byte	0x04, 0x17
        /*000a*/ 	.short	(.L_39 - .L_38)
.L_38:
        /*000c*/ 	.word	0x00000000
        /*0010*/ 	.short	0x0001
        /*0012*/ 	.short	0x0008
        /*0014*/ 	.byte	0x00, 0xf0, 0x11, 0x00


	//----- nvinfo : EIATTR_KPARAM_INFO
	.align		4
.L_39:
        /*0018*/ 	.byte	0x04, 0x17
        /*001a*/ 	.short	(.L_41 - .L_40)
.L_40:
        /*001c*/ 	.word	0x00000000
        /*0020*/ 	.short	0x0000
        /*0022*/ 	.short	0x0000
        /*0024*/ 	.byte	0x00, 0xf5, 0x21, 0x00


	//----- nvinfo : EIATTR_SPARSE_MMA_MASK
	.align		4
.L_41:
        /*0028*/ 	.byte	0x03, 0x50
        /*002a*/ 	.short	0x0000


	//----- nvinfo : EIATTR_MAXREG_COUNT
	.align		4
        /*002c*/ 	.byte	0x03, 0x1b
        /*002e*/ 	.short	0x00ff


	//----- nvinfo : EIATTR_MERCURY_ISA_VERSION
	.align		4
        /*0030*/ 	.byte	0x03, 0x5f
        /*0032*/ 	.short	0x0101


	//----- nvinfo : EIATTR_VRC_CTA_INIT_COUNT
	.align		4
        /*0034*/ 	.byte	0x02, 0x4a
	.zero		1
	.zero		1


	//----- nvinfo : EIATTR_EXIT_INSTR_OFFSETS
	.align		4
        /*0038*/ 	.byte	0x04, 0x1c
        /*003a*/ 	.short	(.L_43 - .L_42)


	//   ....[0]....
.L_42:
        /*003c*/ 	.word	0x00000070


	//   ....[1]....
        /*0040*/ 	.word	0x00007dd0


	//----- nvinfo : EIATTR_CBANK_PARAM_SIZE
	.align		4
.L_43:
        /*0044*/ 	.byte	0x03, 0x19
        /*0046*/ 	.short	0x000c


	//----- nvinfo : EIATTR_PARAM_CBANK
	.align		4
        /*0048*/ 	.byte	0x04, 0x0a
        /*004a*/ 	.short	(.L_45 - .L_44)
	.align		4
.L_44:
        /*004c*/ 	.word	index@(.nv.constant0._Z17specialFuncKernelPfi)
        /*0050*/ 	.short	0x0380
        /*0052*/ 	.short	0x000c


	//----- nvinfo : EIATTR_SW_WAR
	.align		4
.L_45:
        /*0054*/ 	.byte	0x04, 0x36
        /*0056*/ 	.short	(.L_47 - .L_46)
.L_46:
        /*0058*/ 	.word	0x00000008
.L_47:


//--------------------- .nv.info._Z15floatCalcKernelPfi --------------------------
	.section	.nv.info._Z15floatCalcKernelPfi,"",@"SHT_CUDA_INFO"
	.sectionflags	@""
	.align	4


	//----- nvinfo : EIATTR_CUDA_API_VERSION
	.align		4
        /*0000*/ 	.byte	0x04, 0x37
        /*0002*/ 	.short	(.L_49 - .L_48)
.L_48:
        /*0004*/ 	.word	0x00000082


	//----- nvinfo : EIATTR_KPARAM_INFO
	.align		4
.L_49:
        /*0008*/ 	.byte	0x04, 0x17
        /*000a*/ 	.short	(.L_51 - .L_50)
.L_50:
        /*000c*/ 	.word	0x00000000
        /*0010*/ 	.short	0x0001
        /*0012*/ 	.short	0x0008
        /*0014*/ 	.byte	0x00, 0xf0, 0x11, 0x00


	//----- nvinfo : EIATTR_KPARAM_INFO
	.align		4
.L_51:
        /*0018*/ 	.byte	0x04, 0x17
        /*001a*/ 	.short	(.L_53 - .L_52)
.L_52:
        /*001c*/ 	.word	0x00000000
        /*0020*/ 	.short	0x0000
        /*0022*/ 	.short	0x0000
        /*0024*/ 	.byte	0x00, 0xf5, 0x21, 0x00


	//----- nvinfo : EIATTR_SPARSE_MMA_MASK
	.align		4
.L_53:
        /*0028*/ 	.byte	0x03, 0x50
        /*002a*/ 	.short	0x0000


	//----- nvinfo : EIATTR_MAXREG_COUNT
	.align		4
        /*002c*/ 	.byte	0x03, 0x1b
        /*002e*/ 	.short	0x00ff


	//----- nvinfo : EIATTR_MERCURY_ISA_VERSION
	.align		4
        /*0030*/ 	.byte	0x03, 0x5f
        /*0032*/ 	.short	0x0101


	//----- nvinfo : EIATTR_VRC_CTA_INIT_COUNT
	.align		4
        /*0034*/ 	.byte	0x02, 0x4a
	.zero		1
	.zero		1


	//----- nvinfo : EIATTR_EXIT_INSTR_OFFSETS
	.align		4
        /*0038*/ 	.byte	0x04, 0x1c
        /*003a*/ 	.short	(.L_55 - .L_54)


	//   ....[0]....
.L_54:
        /*003c*/ 	.word	0x00000070


	//   ....[1]....
        /*0040*/ 	.word	0x00003f60


	//----- nvinfo : EIATTR_CBANK_PARAM_SIZE
	.align		4
.L_55:
        /*0044*/ 	.byte	0x03, 0x19
        /*0046*/ 	.short	0x000c


	//----- nvinfo : EIATTR_PARAM_CBANK
	.align		4
        /*0048*/ 	.byte	0x04, 0x0a
        /*004a*/ 	.short	(.L_57 - .L_56)
	.align		4
.L_56:
        /*004c*/ 	.word	index@(.nv.constant0._Z15floatCalcKernelPfi)
        /*0050*/ 	.short	0x0380
        /*0052*/ 	.short	0x000c


	//----- nvinfo : EIATTR_SW_WAR
	.align		4
.L_57:
        /*0054*/ 	.byte	0x04, 0x36
        /*0056*/ 	.short	(.L_59 - .L_58)
.L_58:
        /*0058*/ 	.word	0x00000008
.L_59:


//--------------------- .nv.info._Z16matrixMultKernelPfS_S_i --------------------------
	.section	.nv.info._Z16matrixMultKernelPfS_S_i,"",@"SHT_CUDA_INFO"
	.sectionflags	@""
	.align	4


	//----- nvinfo : EIATTR_CUDA_API_VERSION
	.align		4
        /*0000*/ 	.byte	0x04, 0x37
        /*0002*/ 	.short	(.L_61 - .L_60)
.L_60:
        /*0004*/ 	.word	0x00000082


	//----- nvinfo : EIATTR_KPARAM_INFO
	.align		4
.L_61:
        /*0008*/ 	.byte	0x04, 0x17
        /*000a*/ 	.short	(.L_63 - .L_62)
.L_62:
        /*000c*/ 	.word	0x00000000
        /*0010*/ 	.short	0x0003
        /*0012*/ 	.short	0x0018
        /*0014*/ 	.byte	0x00, 0xf0, 0x11, 0x00


	//----- nvinfo : EIATTR_KPARAM_INFO
	.align		4
.L_63:
        /*0018*/ 	.byte	0x04, 0x17
        /*001a*/ 	.short	(.L_65 - .L_64)
.L_64:
        /*001c*/ 	.word	0x00000000
        /*0020*/ 	.short	0x0002
        /*0022*/ 	.short	0x0010
        /*0024*/ 	.byte	0x00, 0xf5, 0x21, 0x00


	//----- nvinfo : EIATTR_KPARAM_INFO
	.align		4
.L_65:
        /*0028*/ 	.byte	0x04, 0x17
        /*002a*/ 	.short	(.L_67 - .L_66)
.L_66:
        /*002c*/ 	.word	0x00000000
        /*0030*/ 	.short	0x0001
        /*0032*/ 	.short	0x0008
        /*0034*/ 	.byte	0x00, 0xf5, 0x21, 0x00


	//----- nvinfo : EIATTR_KPARAM_INFO
	.align		4
.L_67:
        /*0038*/ 	.byte	0x04, 0x17
        /*003a*/ 	.short	(.L_69 - .L_68)
.L_68:
        /*003c*/ 	.word	0x00000000
        /*0040*/ 	.short	0x0000
        /*0042*/ 	.short	0x0000
        /*0044*/ 	.byte	0x00, 0xf5, 0x21, 0x00


	//----- nvinfo : EIATTR_SPARSE_MMA_MASK
	.align		4
.L_69:
        /*0048*/ 	.byte	0x03, 0x50
        /*004a*/ 	.short	0x0000


	//----- nvinfo : EIATTR_MAXREG_COUNT
	.align		4
        /*004c*/ 	.byte	0x03, 0x1b
        /*004e*/ 	.short	0x00ff


	//----- nvinfo : EIATTR_MERCURY_ISA_VERSION
	.align		4
        /*0050*/ 	.byte	0x03, 0x5f
        /*0052*/ 	.short	0x0101


	//----- nvinfo : EIATTR_VRC_CTA_INIT_COUNT
	.align		4
        /*0054*/ 	.byte	0x02, 0x4a
	.zero		1
	.zero		1


	//----- nvinfo : EIATTR_EXIT_INSTR_OFFSETS
	.align		4
        /*0058*/ 	.byte	0x04, 0x1c
        /*005a*/ 	.short	(.L_71 - .L_70)


	//   ....[0]....
.L_70:
        /*005c*/ 	.word	0x000000d0


	//   ....[1]....
        /*0060*/ 	.word	0x00000930


	//----- nvinfo : EIATTR_CBANK_PARAM_SIZE
	.align		4
.L_71:
        /*0064*/ 	.byte	0x03, 0x19
        /*0066*/ 	.short	0x001c


	//----- nvinfo : EIATTR_PARAM_CBANK
	.align		4
        /*0068*/ 	.byte	0x04, 0x0a
        /*006a*/ 	.short	(.L_73 - .L_72)
	.align		4
.L_72:
        /*006c*/ 	.word	index@(.nv.constant0._Z16matrixMultKernelPfS_S_i)
        /*0070*/ 	.short	0x0380
        /*0072*/ 	.short	0x001c


	//----- nvinfo : EIATTR_SW_WAR
	.align		4
.L_73:
        /*0074*/ 	.byte	0x04, 0x36
        /*0076*/ 	.short	(.L_75 - .L_74)
.L_74:
        /*0078*/ 	.word	0x00000008
.L_75:


//--------------------- .nv.callgraph             --------------------------
	.section	.nv.callgraph,"",@"SHT_CUDA_CALLGRAPH"
	.align	4
	.sectionentsize	8
	.align		4
        /*0000*/ 	.word	0x00000000
	.align		4
        /*0004*/ 	.word	0xffffffff
	.align		4
        /*0008*/ 	.word	0x00000000
	.align		4
        /*000c*/ 	.word	0xfffffffe
	.align		4
        /*0010*/ 	.word	0x00000000
	.align		4
        /*0014*/ 	.word	0xfffffffd
	.align		4
        /*0018*/ 	.word	0x00000000
	.align		4
        /*001c*/ 	.word	0xfffffffc


//--------------------- .text._Z14atomicOpKernelPfi --------------------------
	.section	.text._Z14atomicOpKernelPfi,"ax",@progbits
	.align	128
        .global         _Z14atomicOpKernelPfi
        .type           _Z14atomicOpKernelPfi,@function
        .size           _Z14atomicOpKernelPfi,(.L_x_8 - _Z14atomicOpKernelPfi)
        .other          _Z14atomicOpKernelPfi,@"STO_CUDA_ENTRY STV_DEFAULT"
_Z14atomicOpKernelPfi:
.text._Z14atomicOpKernelPfi:
[----:B------:R-:W-:Y:S01]  /*0000*/  LDC R1, c[0x0][0x37c] ;  /* 0x0000df00ff017b82 */ /* 0x000fe20000000800 */
[----:B------:R-:W0:Y:S07]  /*0010*/  S2R R0, SR_TID.X ;  /* 0x0000000000007919 */ /* 0x000e2e0000002100 */
[----:B------:R-:W0:Y:S01]  /*0020*/  S2UR UR4, SR_CTAID.X ;  /* 0x00000000000479c3 */ /* 0x000e220000002500 */
[----:B------:R-:W1:Y:S07]  /*0030*/  LDCU UR5, c[0x0][0x388] ;  /* 0x00007100ff0577ac */ /* 0x000e6e0008000800 */
[----:B------:R-:W0:Y:S02]  /*0040*/  LDC R5, c[0x0][0x360] ;  /* 0x0000d800ff057b82 */ /* 0x000e240000000800 */
[----:B0-----:R-:W-:-:S05]  /*0050*/  IMAD R5, R5, UR4, R0 ;  /* 0x0000000405057c24 */ /* 0x001fca000f8e0200 */
[----:B-1----:R-:W-:-:S13]  /*0060*/  ISETP.GE.AND P0, PT, R5, UR5, PT ;  /* 0x0000000505007c0c */ /* 0x002fda000bf06270 */
[----:B------:R-:W-:Y:S05]  /*0070*/  @P0 EXIT ;  /* 0x000000000000094d */ /* 0x000fea0003800000 */
[----:B------:R-:W0:Y:S01]  /*0080*/  LDC.64 R2, c[0x0][0x380] ;  /* 0x0000e000ff027b82 */ /* 0x000e220000000a00 */
[----:B------:R-:W1:Y:S01]  /*0090*/  LDCU.64 UR4, c[0x0][0x358] ;  /* 0x00006b00ff0477ac */ /* 0x000e620008000a00 */
[----:B------:R-:W-:Y:S02]  /*00a0*/  HFMA2 R7, -RZ, RZ, 1.875, 0 ;  /* 0x3f800000ff077431 */ /* 0x000fe400000001ff */
[----:B0-----:R-:W-:-:S05]  /*00b0*/  IMAD.WIDE R2, R5, 0x4, R2 ;  /* 0x0000000405027825 */ /* 0x001fca00078e0202 */
[----:B-1----:R-:W-:Y:S04]  /*00c0*/  REDG.E.ADD.F32.FTZ.RN.STRONG.GPU desc[UR4][R2.64], R7 ;  /* 0x00000007020079a6 */ /* 0x002fe8000c12f304 */
[----:B------:R-:W-:Y:S04]  /*00d0*/  REDG.E.ADD.F32.FTZ.RN.STRONG.GPU desc[UR4][R2.64], R7 ;  /* 0x00000007020079a6 */ /* 0x000fe8000c12f304 */
        /* <DEDUP_REMOVED lines=997> */
[----:B------:R-:W-:Y:S01]  /*3f30*/  REDG.E.ADD.F32.FTZ.RN.STRONG.GPU desc[UR4][R2.64], R7 ;  /* 0x00000007020079a6 */ /* 0x000fe2000c12f304 */
[----:B------:R-:W-:Y:S05]  /*3f40*/  EXIT ;  /* 0x000000000000794d */ /* 0x000fea0003800000 */
.L_x_0:
[----:B------:R-:W-:-:S00]  /*3f50*/  BRA `(.L_x_0) ;  /* 0xfffffffc00fc7947 */ /* 0x000fc0000383ffff */
[----:B------:R-:W-:-:S00]  /*3f60*/  NOP ;  /* 0x0000000000007918 */ /* 0x000fc00000000000 */
        /* <DEDUP_REMOVED lines=9> */
.L_x_8:


//--------------------- .text._Z17specialFuncKernelPfi --------------------------
	.section	.text._Z17specialFuncKernelPfi,"ax",@progbits
	.align	128
        .global         _Z17specialFuncKernelPfi
        .type           _Z17specialFuncKernelPfi,@function
        .size           _Z17specialFuncKernelPfi,(.L_x_9 - _Z17specialFuncKernelPfi)
        .other          _Z17specialFuncKernelPfi,@"STO_CUDA_ENTRY STV_DEFAULT"
_Z17specialFuncKernelPfi:
.text._Z17specialFuncKernelPfi:
        /* <DEDUP_REMOVED lines=10> */
[----:B0-----:R-:W-:-:S05]  /*00a0*/  IMAD.WIDE R2, R5, 0x4, R2 ;  /* 0x0000000405027825 */ /* 0x001fca00078e0202 */
[----:B-1----:R-:W2:Y:S02]  /*00b0*/  LDG.E R0, desc[UR4][R2.64] ;  /* 0x0000000402007981 */ /* 0x002ea4000c1e1900 */
[----:B--2---:R-:W-:-:S04]  /*00c0*/  FMUL.RZ R4, R0, 0.15915493667125701904 ;  /* 0x3e22f98300047820 */ /* 0x004fc8000040c000 */
[----:B------:R-:W0:Y:S02]  /*00d0*/  MUFU.SIN R0, R4 ;  /* 0x0000000400007308 */ /* 0x000e240000000400 */
[----:B0-----:R-:W-:-:S06]  /*00e0*/  FMUL.RZ R5, R0, 0.15915493667125701904 ;  /* 0x3e22f98300057820 */ /* 0x001fcc000040c000 */
        /* <DEDUP_REMOVED lines=1997> */
[----:B0-----:R-:W-:Y:S01]  /*7dc0*/  STG.E desc[UR4][R2.64], R5 ;  /* 0x0000000502007986 */ /* 0x001fe2000c101904 */
[----:B------:R-:W-:Y:S05]  /*7dd0*/  EXIT ;  /* 0x000000000000794d */ /* 0x000fea0003800000 */
.L_x_1:
        /* <DEDUP_REMOVED lines=10> */
.L_x_9:


//--------------------- .text._Z15floatCalcKernelPfi --------------------------
	.section	.text._Z15floatCalcKernelPfi,"ax",@progbits
	.align	128
        .global         _Z15floatCalcKernelPfi
        .type           _Z15floatCalcKernelPfi,@function
        .size           _Z15floatCalcKernelPfi,(.L_x_10 - _Z15floatCalcKernelPfi)
        .other          _Z15floatCalcKernelPfi,@"STO_CUDA_ENTRY STV_DEFAULT"
_Z15floatCalcKernelPfi:
.text._Z15floatCalcKernelPfi:
        /* <DEDUP_REMOVED lines=11> */
[----:B-1----:R-:W2:Y:S01]  /*00b0*/  LDG.E R5, desc[UR4][R2.64] ;  /* 0x0000000402057981 */ /* 0x002ea2000c1e1900 */
[----:B------:R-:W-:-:S05]  /*00c0*/  HFMA2 R0, -RZ, RZ, 2, 0 ;  /* 0x40000000ff007431 */ /* 0x000fca00000001ff */
[----:B--2---:R-:W-:-:S04]  /*00d0*/  FFMA R5, R5, R0, -1 ;  /* 0xbf80000005057423 */ /* 0x004fc80000000000 */
[----:B------:R-:W-:-:S04]  /*00e0*/  FFMA R5, R5, R0, -1 ;  /* 0xbf80000005057423 */ /* 0x000fc80000000000 */
        /* <DEDUP_REMOVED lines=997> */
[----:B------:R-:W-:-:S05]  /*3f40*/  FFMA R5, R5, R0, -1 ;  /* 0xbf80000005057423 */ /* 0x000fca0000000000 */
[----:B------:R-:W-:Y:S01]  /*3f50*/  STG.E desc[UR4][R2.64], R5 ;  /* 0x0000000502007986 */ /* 0x000fe2000c101904 */
[----:B------:R-:W-:Y:S05]  /*3f60*/  EXIT ;  /* 0x000000000000794d */ /* 0x000fea0003800000 */
.L_x_2:
        /* <DEDUP_REMOVED lines=9> */
.L_x_10:


//--------------------- .text._Z16matrixMultKernelPfS_S_i --------------------------
	.section	.text._Z16matrixMultKernelPfS_S_i,"ax",@progbits
	.align	128
        .global         _Z16matrixMultKernelPfS_S_i
        .type           _Z16matrixMultKernelPfS_S_i,@function
        .size           _Z16matrixMultKernelPfS_S_i,(.L_x_11 - _Z16matrixMultKernelPfS_S_i)
        .other          _Z16matrixMultKernelPfS_S_i,@"STO_CUDA_ENTRY STV_DEFAULT"
_Z16matrixMultKernelPfS_S_i:
.text._Z16matrixMultKernelPfS_S_i:
[----:B------:R-:W-:Y:S01]  /*0000*/  LDC R1, c[0x0][0x37c] ;  /* 0x0000df00ff017b82 */ /* 0x000fe20000000800 */
[----:B------:R-:W0:Y:S07]  /*0010*/  S2R R3, SR_TID.X ;  /* 0x0000000000037919 */ /* 0x000e2e0000002100 */
[----:B------:R-:W1:Y:S01]  /*0020*/  S2UR UR4, SR_CTAID.Y ;  /* 0x00000000000479c3 */ /* 0x000e620000002600 */
[----:B------:R-:W2:Y:S07]  /*0030*/  S2R R9, SR_TID.Y ;  /* 0x0000000000097919 */ /* 0x000eae0000002200 */
[----:B------:R-:W0:Y:S08]  /*0040*/  S2UR UR6, SR_CTAID.X ;  /* 0x00000000000679c3 */ /* 0x000e300000002500 */
[----:B------:R-:W0:Y:S01]  /*0050*/  LDC R4, c[0x0][0x360] ;  /* 0x0000d800ff047b82 */ /* 0x000e220000000800 */
[----:B------:R-:W1:Y:S07]  /*0060*/  LDCU UR5, c[0x0][0x364] ;  /* 0x00006c80ff0577ac */ /* 0x000e6e0008000800 */
[----:B------:R-:W3:Y:S01]  /*0070*/  LDC R0, c[0x0][0x398] ;  /* 0x0000e600ff007b82 */ /* 0x000ee20000000800 */
[----:B-1----:R-:W-:Y:S01]  /*0080*/  UIMAD UR4, UR4, UR5, URZ ;  /* 0x00000005040472a4 */ /* 0x002fe2000f8e02ff */
[----:B0-----:R-:W-:-:S05]  /*0090*/  IMAD R4, R4, UR6, R3 ;  /* 0x0000000604047c24 */ /* 0x001fca000f8e0203 */
[----:B--2---:R-:W-:-:S04]  /*00a0*/  IADD3 R3, PT, PT, R9, UR4, RZ ;  /* 0x0000000409037c10 */ /* 0x004fc8000fffe0ff */
[----:B------:R-:W-:-:S04]  /*00b0*/  VIMNMX R5, PT, PT, R4, R3, !PT ;  /* 0x0000000304057248 */ /* 0x000fc80007fe0100 */
[----:B---3--:R-:W-:-:S13]  /*00c0*/  ISETP.GE.AND P0, PT, R5, R0, PT ;  /* 0x000000000500720c */ /* 0x008fda0003f06270 */
[----:B------:R-:W-:Y:S05]  /*00d0*/  @P0 EXIT ;  /* 0x000000000000094d */ /* 0x000fea0003800000 */
[C---:B------:R-:W-:Y:S01]  /*00e0*/  ISETP.GE.U32.AND P1, PT, R0.reuse, 0x8, PT ;  /* 0x000000080000780c */ /* 0x040fe20003f26070 */
[----:B------:R-:W0:Y:S01]  /*00f0*/  LDCU.64 UR8, c[0x0][0x358] ;  /* 0x00006b00ff0877ac */ /* 0x000e220008000a00 */
[----:B------:R-:W-:Y:S01]  /*0100*/  LOP3.LUT R2, R0, 0x7, RZ, 0xc0, !PT ;  /* 0x0000000700027812 */ /* 0x000fe200078ec0ff */
[----:B------:R-:W-:Y:S02]  /*0110*/  HFMA2 R10, -RZ, RZ, 0, 0 ;  /* 0x00000000ff0a7431 */ /* 0x000fe400000001ff */
[----:B------:R-:W-:Y:S01]  /*0120*/  IMAD R4, R4, R0, RZ ;  /* 0x0000000004047224 */ /* 0x000fe200078e02ff */
[----:B------:R-:W-:Y:S02]  /*0130*/  MOV R7, RZ ;  /* 0x000000ff00077202 */ /* 0x000fe40000000f00 */
[----:B------:R-:W-:-:S05]  /*0140*/  ISETP.NE.AND P0, PT, R2, RZ, PT ;  /* 0x000000ff0200720c */ /* 0x000fca0003f05270 */
[----:B------:R-:W-:Y:S08]  /*0150*/  @!P1 BRA `(.L_x_3) ;  /* 0x0000000000fc9947 */ /* 0x000ff00003800000 */
[----:B------:R-:W1:Y:S01]  /*0160*/  LDCU.64 UR6, c[0x0][0x380] ;  /* 0x00007000ff0677ac */ /* 0x000e620008000a00 */
[C---:B------:R-:W-:Y:S01]  /*0170*/  LOP3.LUT R7, R0.reuse, 0x7ffffff8, RZ, 0xc0, !PT ;  /* 0x7ffffff800077812 */ /* 0x040fe200078ec0ff */
[C-C-:B------:R-:W-:Y:S01]  /*0180*/  IMAD R11, R0.reuse, 0x3, R3.reuse ;  /* 0x00000003000b7824 */ /* 0x140fe200078e0203 */
[CC--:B------:R-:W-:Y:S01]  /*0190*/  LEA R5, R0.reuse, R3.reuse, 0x1 ;  /* 0x0000000300057211 */ /* 0x0c0fe200078e08ff */
[C-C-:B------:R-:W-:Y:S01]  /*01a0*/  IMAD R15, R0.reuse, 0x5, R3.reuse ;  /* 0x00000005000f7824 */ /* 0x140fe200078e0203 */
[CC--:B------:R-:W-:Y:S01]  /*01b0*/  LEA R13, R0.reuse, R3.reuse, 0x2 ;  /* 0x00000003000d7211 */ /* 0x0c0fe200078e10ff */
[C-C-:B------:R-:W-:Y:S01]  /*01c0*/  IMAD R17, R0.reuse, 0x6, R3.reuse ;  /* 0x0000000600117824 */ /* 0x140fe200078e0203 */
[----:B------:R-:W-:Y:S01]  /*01d0*/  MOV R10, RZ ;  /* 0x000000ff000a7202 */ /* 0x000fe20000000f00 */
[----:B------:R-:W-:Y:S01]  /*01e0*/  IMAD R25, R0, 0x7, R3 ;  /* 0x0000000700197824 */ /* 0x000fe200078e0203 */
[----:B------:R-:W-:Y:S02]  /*01f0*/  MOV R8, R4 ;  /* 0x0000000400087202 */ /* 0x000fe40000000f00 */
[----:B------:R-:W-:-:S02]  /*0200*/  MOV R29, R3 ;  /* 0x00000003001d7202 */ /* 0x000fc40000000f00 */
[----:B------:R-:W-:Y:S02]  /*0210*/  IADD3 R6, PT, PT, -R7, RZ, RZ ;  /* 0x000000ff07067210 */ /* 0x000fe40007ffe1ff */
[----:B------:R-:W-:Y:S01]  /*0220*/  IADD3 R9, PT, PT, R0, UR4, R9 ;  /* 0x0000000400097c10 */ /* 0x000fe2000fffe009 */
[----:B-1----:R-:W-:-:S04]  /*0230*/  UIADD3 UR5, UP0, UPT, UR6, 0x10, URZ ;  /* 0x0000001006057890 */ /* 0x002fc8000ff1e0ff */
[----:B------:R-:W-:-:S12]  /*0240*/  UIADD3.X UR4, UPT, UPT, URZ, UR7, URZ, UP0, !UPT ;  /* 0x00000007ff047290 */ /* 0x000fd800087fe4ff */
.L_x_4:
[----:B------:R-:W1:Y:S01]  /*0250*/  LDC.64 R18, c[0x0][0x388] ;  /* 0x0000e200ff127b82 */ /* 0x000e620000000a00 */
[----:B------:R-:W-:Y:S02]  /*0260*/  MOV R20, UR5 ;  /* 0x0000000500147c02 */ /* 0x000fe40008000f00 */
[----:B------:R-:W-:-:S03]  /*0270*/  MOV R21, UR4 ;  /* 0x0000000400157c02 */ /* 0x000fc60008000f00 */
[----:B------:R-:W-:-:S05]  /*0280*/  IMAD.WIDE R20, R8, 0x4, R20 ;  /* 0x0000000408147825 */ /* 0x000fca00078e0214 */
[----:B0-----:R-:W2:Y:S04]  /*0290*/  LDG.E R12, desc[UR8][R20.64+-0x10] ;  /* 0xfffff008140c7981 */ /* 0x001ea8000c1e1900 */
[----:B------:R-:W3:Y:S04]  /*02a0*/  LDG.E R14, desc[UR8][R20.64+-0xc] ;  /* 0xfffff408140e7981 */ /* 0x000ee8000c1e1900 */
[----:B------:R-:W4:Y:S01]  /*02b0*/  LDG.E R28, desc[UR8][R20.64+-0x8] ;  /* 0xfffff808141c7981 */ /* 0x000f22000c1e1900 */
[----:B-1----:R-:W-:-:S03]  /*02c0*/  IMAD.WIDE.U32 R22, R29, 0x4, R18 ;  /* 0x000000041d167825 */ /* 0x002fc600078e0012 */
[----:B------:R-:W5:Y:S04]  /*02d0*/  LDG.E R16, desc[UR8][R20.64+-0x4] ;  /* 0xfffffc0814107981 */ /* 0x000f68000c1e1900 */
[----:B------:R-:W2:Y:S01]  /*02e0*/  LDG.E R23, desc[UR8][R22.64] ;  /* 0x0000000816177981 */ /* 0x000ea2000c1e1900 */
[----:B------:R-:W-:-:S04]  /*02f0*/  IMAD.WIDE.U32 R26, R9, 0x4, R18 ;  /* 0x00000004091a7825 */ /* 0x000fc800078e0012 */
[----:B--2---:R-:W-:Y:S01]  /*0300*/  FFMA R10, R12, R23, R10 ;  /* 0x000000170c0a7223 */ /* 0x004fe2000000000a */
[--C-:B------:R-:W-:Y:S01]  /*0310*/  IMAD.WIDE.U32 R22, R5, 0x4, R18.reuse ;  /* 0x0000000405167825 */ /* 0x100fe200078e0012 */
[----:B------:R0:W3:Y:S05]  /*0320*/  LDG.E R12, desc[UR8][R26.64] ;  /* 0x000000081a0c7981 */ /* 0x0000ea000c1e1900 */
[----:B------:R-:W4:Y:S01]  /*0330*/  LDG.E R23, desc[UR8][R22.64] ;  /* 0x0000000816177981 */ /* 0x000f22000c1e1900 */
[----:B0-----:R-:W-:-:S05]  /*0340*/  IMAD.WIDE.U32 R26, R11, 0x4, R18 ;  /* 0x000000040b1a7825 */ /* 0x001fca00078e0012 */
[----:B------:R0:W5:Y:S02]  /*0350*/  LDG.E R24, desc[UR8][R26.64] ;  /* 0x000000081a187981 */ /* 0x000164000c1e1900 */
[----:B0-----:R-:W-:-:S04]  /*0360*/  IMAD.WIDE.U32 R26, R13, 0x4, R18 ;  /* 0x000000040d1a7825 */ /* 0x001fc800078e0012 */
[----:B---3--:R-:W-:Y:S02]  /*0370*/  FFMA R10, R14, R12, R10 ;  /* 0x0000000c0e0a7223 */ /* 0x008fe4000000000a */
[----:B------:R-:W2:Y:S02]  /*0380*/  LDG.E R14, desc[UR8][R20.64+0x4] ;  /* 0x00000408140e7981 */ /* 0x000ea4000c1e1900 */
[----:B----4-:R-:W-:Y:S01]  /*0390*/  FFMA R10, R28, R23, R10 ;  /* 0x000000171c0a7223 */ /* 0x010fe2000000000a */
[----:B------:R-:W-:Y:S01]  /*03a0*/  IMAD.WIDE.U32 R22, R15, 0x4, R18 ;  /* 0x000000040f167825 */ /* 0x000fe200078e0012 */
[----:B------:R-:W3:Y:S04]  /*03b0*/  LDG.E R12, desc[UR8][R20.64+0x8] ;  /* 0x00000808140c7981 */ /* 0x000ee8000c1e1900 */
[----:B------:R-:W4:Y:S01]  /*03c0*/  LDG.E R28, desc[UR8][R20.64+0xc] ;  /* 0x00000c08141c7981 */ /* 0x000f22000c1e1900 */
[----:B-----5:R-:W-:-:S03]  /*03d0*/  FFMA R10, R16, R24, R10 ;  /* 0x00000018100a7223 */ /* 0x020fc6000000000a */
[----:B------:R-:W2:Y:S04]  /*03e0*/  LDG.E R23, desc[UR8][R22.64] ;  /* 0x0000000816177981 */ /* 0x000ea8000c1e1900 */
[----:B------:R0:W5:Y:S04]  /*03f0*/  LDG.E R24, desc[UR8][R26.64] ;  /* 0x000000081a187981 */ /* 0x000168000c1e1900 */
[----:B------:R-:W5:Y:S01]  /*0400*/  LDG.E R16, desc[UR8][R20.64] ;  /* 0x0000000814107981 */ /* 0x000f62000c1e1900 */
[----:B0-----:R-:W-:-:S04]  /*0410*/  IMAD.WIDE.U32 R26, R17, 0x4, R18 ;  /* 0x00000004111a7825 */ /* 0x001fc800078e0012 */
[----:B------:R-:W-:Y:S02]  /*0420*/  IMAD.WIDE.U32 R18, R25, 0x4, R18 ;  /* 0x0000000419127825 */ /* 0x000fe400078e0012 */
[----:B------:R-:W3:Y:S04]  /*0430*/  LDG.E R27, desc[UR8][R26.64] ;  /* 0x000000081a1b7981 */ /* 0x000ee8000c1e1900 */
[----:B------:R-:W4:Y:S01]  /*0440*/  LDG.E R19, desc[UR8][R18.64] ;  /* 0x0000000812137981 */ /* 0x000f22000c1e1900 */
[----:B------:R-:W-:-:S04]  /*0450*/  IADD3 R6, PT, PT, R6, 0x8, RZ ;  /* 0x0000000806067810 */ /* 0x000fc80007ffe0ff */
[----:B------:R-:W-:Y:S02]  /*0460*/  ISETP.NE.AND P1, PT, R6, RZ, PT ;  /* 0x000000ff0600720c */ /* 0x000fe40003f25270 */
[C---:B------:R-:W-:Y:S02]  /*0470*/  LEA R9, R0.reuse, R9, 0x3 ;  /* 0x0000000900097211 */ /* 0x040fe400078e18ff */
[C---:B------:R-:W-:Y:S02]  /*0480*/  LEA R5, R0.reuse, R5, 0x3 ;  /* 0x0000000500057211 */ /* 0x040fe400078e18ff */
[C---:B------:R-:W-:Y:S02]  /*0490*/  LEA R11, R0.reuse, R11, 0x3 ;  /* 0x0000000b000b7211 */ /* 0x040fe400078e18ff */
[C---:B------:R-:W-:Y:S02]  /*04a0*/  LEA R13, R0.reuse, R13, 0x3 ;  /* 0x0000000d000d7211 */ /* 0x040fe400078e18ff */
[----:B------:R-:W-:-:S02]  /*04b0*/  LEA R15, R0, R15, 0x3 ;  /* 0x0000000f000f7211 */ /* 0x000fc400078e18ff */
[C---:B------:R-:W-:Y:S02]  /*04c0*/  LEA R17, R0.reuse, R17, 0x3 ;  /* 0x0000001100117211 */ /* 0x040fe400078e18ff */
[C---:B------:R-:W-:Y:S02]  /*04d0*/  LEA R25, R0.reuse, R25, 0x3 ;  /* 0x0000001900197211 */ /* 0x040fe400078e18ff */
[----:B------:R-:W-:Y:S02]  /*04e0*/  LEA R29, R0, R29, 0x3 ;  /* 0x0000001d001d7211 */ /* 0x000fe400078e18ff */
[----:B------:R-:W-:Y:S01]  /*04f0*/  IADD3 R8, PT, PT, R8, 0x8, RZ ;  /* 0x0000000808087810 */ /* 0x000fe20007ffe0ff */
[----:B-----5:R-:W-:-:S04]  /*0500*/  FFMA R10, R16, R24, R10 ;  /* 0x00000018100a7223 */ /* 0x020fc8000000000a */
[----:B--2---:R-:W-:-:S04]  /*0510*/  FFMA R10, R14, R23, R10 ;  /* 0x000000170e0a7223 */ /* 0x004fc8000000000a */
[----:B---3--:R-:W-:-:S04]  /*0520*/  FFMA R10, R12, R27, R10 ;  /* 0x0000001b0c0a7223 */ /* 0x008fc8000000000a */
[----:B----4-:R-:W-:Y:S01]  /*0530*/  FFMA R10, R28, R19, R10 ;  /* 0x000000131c0a7223 */ /* 0x010fe2000000000a */
[----:B------:R-:W-:Y:S06]  /*0540*/  @P1 BRA `(.L_x_4) ;  /* 0xfffffffc00401947 */ /* 0x000fec000383ffff */
.L_x_3:
[----:B------:R-:W-:Y:S05]  /*0550*/  @!P0 BRA `(.L_x_5) ;  /* 0x0000000000e48947 */ /* 0x000fea0003800000 */
[----:B------:R-:W-:Y:S02]  /*0560*/  ISETP.GE.U32.AND P0, PT, R2, 0x4, PT ;  /* 0x000000040200780c */ /* 0x000fe40003f06070 */
[----:B------:R-:W-:-:S04]  /*0570*/  LOP3.LUT R6, R0, 0x3, RZ, 0xc0, !PT ;  /* 0x0000000300067812 */ /* 0x000fc800078ec0ff */
[----:B------:R-:W-:-:S07]  /*0580*/  ISETP.NE.AND P1, PT, R6, RZ, PT ;  /* 0x000000ff0600720c */ /* 0x000fce0003f25270 */
[----:B------:R-:W-:Y:S06]  /*0590*/  @!P0 BRA `(.L_x_6) ;  /* 0x0000000000648947 */ /* 0x000fec0003800000 */
[----:B------:R-:W1:Y:S01]  /*05a0*/  LDC.64 R8, c[0x0][0x388] ;  /* 0x0000e200ff087b82 */ /* 0x000e620000000a00 */
[----:B------:R-:W-:Y:S01]  /*05b0*/  IMAD R19, R7, R0, R3 ;  /* 0x0000000007137224 */ /* 0x000fe200078e0203 */
[----:B------:R-:W-:-:S04]  /*05c0*/  IADD3 R5, PT, PT, R4, R7, RZ ;  /* 0x0000000704057210 */ /* 0x000fc80007ffe0ff */
[-C--:B------:R-:W-:Y:S02]  /*05d0*/  IADD3 R17, PT, PT, R19, R0.reuse, RZ ;  /* 0x0000000013117210 */ /* 0x080fe40007ffe0ff */
[----:B------:R-:W2:Y:S02]  /*05e0*/  LDC.64 R12, c[0x0][0x380] ;  /* 0x0000e000ff0c7b82 */ /* 0x000ea40000000a00 */
[----:B------:R-:W-:Y:S01]  /*05f0*/  IADD3 R11, PT, PT, R17, R0, RZ ;  /* 0x00000000110b7210 */ /* 0x000fe20007ffe0ff */
[----:B-1----:R-:W-:-:S04]  /*0600*/  IMAD.WIDE.U32 R18, R19, 0x4, R8 ;  /* 0x0000000413127825 */ /* 0x002fc800078e0008 */
[----:B------:R-:W-:Y:S02]  /*0610*/  IMAD.WIDE.U32 R16, R17, 0x4, R8 ;  /* 0x0000000411107825 */ /* 0x000fe400078e0008 */
[----:B0-----:R-:W3:Y:S02]  /*0620*/  LDG.E R18, desc[UR8][R18.64] ;  /* 0x0000000812127981 */ /* 0x001ee4000c1e1900 */
[----:B--2---:R-:W-:Y:S02]  /*0630*/  IMAD.WIDE R12, R5, 0x4, R12 ;  /* 0x00000004050c7825 */ /* 0x004fe400078e020c */
[----:B------:R-:W2:Y:S02]  /*0640*/  LDG.E R16, desc[UR8][R16.64] ;  /* 0x0000000810107981 */ /* 0x000ea4000c1e1900 */
[C-C-:B------:R-:W-:Y:S01]  /*0650*/  IMAD.WIDE.U32 R14, R11.reuse, 0x4, R8.reuse ;  /* 0x000000040b0e7825 */ /* 0x140fe200078e0008 */
[----:B------:R-:W-:Y:S01]  /*0660*/  IADD3 R11, PT, PT, R11, R0, RZ ;  /* 0x000000000b0b7210 */ /* 0x000fe20007ffe0ff */
[----:B------:R-:W3:Y:S04]  /*0670*/  LDG.E R5, desc[UR8][R12.64] ;  /* 0x000000080c057981 */ /* 0x000ee8000c1e1900 */
[----:B------:R-:W2:Y:S01]  /*0680*/  LDG.E R2, desc[UR8][R12.64+0x4] ;  /* 0x000004080c027981 */ /* 0x000ea2000c1e1900 */
[----:B------:R-:W-:-:S03]  /*0690*/  IMAD.WIDE.U32 R8, R11, 0x4, R8 ;  /* 0x000000040b087825 */ /* 0x000fc600078e0008 */
[----:B------:R-:W4:Y:S04]  /*06a0*/  LDG.E R14, desc[UR8][R14.64] ;  /* 0x000000080e0e7981 */ /* 0x000f28000c1e1900 */
[----:B------:R-:W4:Y:S04]  /*06b0*/  LDG.E R11, desc[UR8][R12.64+0x8] ;  /* 0x000008080c0b7981 */ /* 0x000f28000c1e1900 */
[----:B------:R-:W5:Y:S04]  /*06c0*/  LDG.E R21, desc[UR8][R12.64+0xc] ;  /* 0x00000c080c157981 */ /* 0x000f68000c1e1900 */
[----:B------:R-:W5:Y:S01]  /*06d0*/  LDG.E R8, desc[UR8][R8.64] ;  /* 0x0000000808087981 */ /* 0x000f62000c1e1900 */
[----:B------:R-:W-:Y:S01]  /*06e0*/  IADD3 R7, PT, PT, R7, 0x4, RZ ;  /* 0x0000000407077810 */ /* 0x000fe20007ffe0ff */
[----:B---3--:R-:W-:-:S04]  /*06f0*/  FFMA R5, R5, R18, R10 ;  /* 0x0000001205057223 */ /* 0x008fc8000000000a */
[----:B--2---:R-:W-:-:S04]  /*0700*/  FFMA R2, R2, R16, R5 ;  /* 0x0000001002027223 */ /* 0x004fc80000000005 */
[----:B----4-:R-:W-:-:S04]  /*0710*/  FFMA R2, R11, R14, R2 ;  /* 0x0000000e0b027223 */ /* 0x010fc80000000002 */
[----:B-----5:R-:W-:-:S07]  /*0720*/  FFMA R10, R21, R8, R2 ;  /* 0x00000008150a7223 */ /* 0x020fce0000000002 */
.L_x_6:
[----:B------:R-:W-:Y:S05]  /*0730*/  @!P1 BRA `(.L_x_5) ;  /* 0x00000000006c9947 */ /* 0x000fea0003800000 */
[----:B------:R-:W1:Y:S01]  /*0740*/  LDC.64 R18, c[0x0][0x388] ;  /* 0x0000e200ff127b82 */ /* 0x000e620000000a00 */
[----:B------:R-:W-:Y:S02]  /*0750*/  ISETP.NE.AND P0, PT, R6, 0x1, PT ;  /* 0x000000010600780c */ /* 0x000fe40003f05270 */
[----:B------:R-:W-:-:S04]  /*0760*/  LOP3.LUT R2, R0, 0x1, RZ, 0xc0, !PT ;  /* 0x0000000100027812 */ /* 0x000fc800078ec0ff */
[----:B------:R-:W-:Y:S01]  /*0770*/  ISETP.NE.U32.AND P1, PT, R2, 0x1, PT ;  /* 0x000000010200780c */ /* 0x000fe20003f25070 */
[----:B------:R-:W2:Y:S06]  /*0780*/  LDC.64 R8, c[0x0][0x380] ;  /* 0x0000e000ff087b82 */ /* 0x000eac0000000a00 */
[C---:B------:R-:W-:Y:S01]  /*0790*/  @P0 IMAD R17, R7.reuse, R0, R3 ;  /* 0x0000000007110224 */ /* 0x040fe200078e0203 */
[----:B------:R-:W-:Y:S01]  /*07a0*/  @P0 IADD3 R5, PT, PT, R4, R7, RZ ;  /* 0x0000000704050210 */ /* 0x000fe20007ffe0ff */
[----:B------:R-:W3:Y:S01]  /*07b0*/  LDC.64 R14, c[0x0][0x380] ;  /* 0x0000e000ff0e7b82 */ /* 0x000ee20000000a00 */
[----:B------:R-:W-:-:S02]  /*07c0*/  @P0 IADD3 R7, PT, PT, R7, 0x2, RZ ;  /* 0x0000000207070810 */ /* 0x000fc40007ffe0ff */
[----:B------:R-:W-:-:S05]  /*07d0*/  @P0 IADD3 R11, PT, PT, R17, R0, RZ ;  /* 0x00000000110b0210 */ /* 0x000fca0007ffe0ff */
[----:B------:R-:W4:Y:S01]  /*07e0*/  LDC.64 R12, c[0x0][0x388] ;  /* 0x0000e200ff0c7b82 */ /* 0x000f220000000a00 */
[----:B-1----:R-:W-:-:S04]  /*07f0*/  @P0 IMAD.WIDE.U32 R16, R17, 0x4, R18 ;  /* 0x0000000411100825 */ /* 0x002fc800078e0012 */
[----:B------:R-:W-:Y:S02]  /*0800*/  @P0 IMAD.WIDE.U32 R18, R11, 0x4, R18 ;  /* 0x000000040b120825 */ /* 0x000fe400078e0012 */
[----:B0-----:R-:W5:Y:S02]  /*0810*/  @P0 LDG.E R16, desc[UR8][R16.64] ;  /* 0x0000000810100981 */ /* 0x001f64000c1e1900 */
[----:B--2---:R-:W-:Y:S01]  /*0820*/  @P0 IMAD.WIDE R8, R5, 0x4, R8 ;  /* 0x0000000405080825 */ /* 0x004fe200078e0208 */
[----:B------:R-:W-:Y:S01]  /*0830*/  @!P1 IADD3 R5, PT, PT, R4, R7, RZ ;  /* 0x0000000704059210 */ /* 0x000fe20007ffe0ff */
[----:B------:R-:W2:Y:S02]  /*0840*/  @P0 LDG.E R18, desc[UR8][R18.64] ;  /* 0x0000000812120981 */ /* 0x000ea4000c1e1900 */
[----:B------:R-:W-:Y:S02]  /*0850*/  @!P1 IMAD R7, R7, R0, R3 ;  /* 0x0000000007079224 */ /* 0x000fe400078e0203 */
[----:B------:R-:W5:Y:S01]  /*0860*/  @P0 LDG.E R11, desc[UR8][R8.64] ;  /* 0x00000008080b0981 */ /* 0x000f62000c1e1900 */
[----:B---3--:R-:W-:-:S03]  /*0870*/  @!P1 IMAD.WIDE R14, R5, 0x4, R14 ;  /* 0x00000004050e9825 */ /* 0x008fc600078e020e */
[----:B------:R-:W2:Y:S04]  /*0880*/  @P0 LDG.E R0, desc[UR8][R8.64+0x4] ;  /* 0x0000040808000981 */ /* 0x000ea8000c1e1900 */
[----:B------:R-:W3:Y:S01]  /*0890*/  @!P1 LDG.E R15, desc[UR8][R14.64] ;  /* 0x000000080e0f9981 */ /* 0x000ee2000c1e1900 */
[----:B----4-:R-:W-:-:S06]  /*08a0*/  @!P1 IMAD.WIDE.U32 R12, R7, 0x4, R12 ;  /* 0x00000004070c9825 */ /* 0x010fcc00078e000c */
[----:B------:R-:W3:Y:S01]  /*08b0*/  @!P1 LDG.E R12, desc[UR8][R12.64] ;  /* 0x000000080c0c9981 */ /* 0x000ee2000c1e1900 */
[----:B-----5:R-:W-:-:S04]  /*08c0*/  @P0 FFMA R11, R11, R16, R10 ;  /* 0x000000100b0b0223 */ /* 0x020fc8000000000a */
[----:B--2---:R-:W-:-:S04]  /*08d0*/  @P0 FFMA R10, R0, R18, R11 ;  /* 0x00000012000a0223 */ /* 0x004fc8000000000b */
[----:B---3--:R-:W-:-:S07]  /*08e0*/  @!P1 FFMA R10, R15, R12, R10 ;  /* 0x0000000c0f0a9223 */ /* 0x008fce000000000a */
.L_x_5:
[----:B------:R-:W1:Y:S01]  /*08f0*/  LDC.64 R6, c[0x0][0x390] ;  /* 0x0000e400ff067b82 */ /* 0x000e620000000a00 */
[----:B------:R-:W-:-:S05]  /*0900*/  IADD3 R3, PT, PT, R3, R4, RZ ;  /* 0x0000000403037210 */ /* 0x000fca0007ffe0ff */
[----:B-1----:R-:W-:-:S05]  /*0910*/  IMAD.WIDE R2, R3, 0x4, R6 ;  /* 0x0000000403027825 */ /* 0x002fca00078e0206 */
[----:B0-----:R-:W-:Y:S01]  /*0920*/  STG.E desc[UR8][R2.64], R10 ;  /* 0x0000000a02007986 */ /* 0x001fe2000c101908 */
[----:B------:R-:W-:Y:S05]  /*0930*/  EXIT ;  /* 0x000000000000794d */ /* 0x000fea0003800000 */
.L_x_7:
        /* <DEDUP_REMOVED lines=12> */
.L_x_11:


//--------------------- .nv.shared.reserved.0     --------------------------
	.section	.nv.shared.reserved.0,"aw",@nobits
	.weak		__nv_reservedSMEM_offset_0_alias
	.size		__nv_reservedSMEM_offset_0_alias, 0, 64
	.other		__nv_reservedSMEM_offset_0_alias,@"STO_CUDA_RESERVED_SHARED STV_DEFAULT"
__nv_reservedSMEM_offset_0_alias:
	.zero		0
	.zero		64


//--------------------- .nv.constant0._Z14atomicOpKernelPfi --------------------------
	.section	.nv.constant0._Z14atomicOpKernelPfi,"a",@progbits
	.sectionflags	@""
	.align	4
.nv.constant0._Z14atomicOpKernelPfi:
	.zero		908


//--------------------- .nv.constant0._Z17specialFuncKernelPfi --------------------------
	.section	.nv.constant0._Z17specialFuncKernelPfi,"a",@progbits
	.sectionflags	@""
	.align	4
.nv.constant0._Z17specialFuncKernelPfi:
	.zero		908


//--------------------- .nv.constant0._Z15floatCalcKernelPfi --------------------------
	.section	.nv.constant0._Z15floatCalcKernelPfi,"a",@progbits
	.sectionflags	@""
	.align	4
.nv.constant0._Z15floatCalcKernelPfi:
	.zero		908


//--------------------- .nv.constant0._Z16matrixMultKernelPfS_S_i --------------------------
	.section	.nv.constant0._Z16matrixMultKernelPfS_S_i,"a",@progbits
	.sectionflags	@""
	.align	4
.nv.constant0._Z16matrixMultKernelPfS_S_i:
	.zero		924


//--------------------- SYMBOLS --------------------------

	.type		.nv.reservedSmem.offset0,@object
	.size		.nv.reservedSmem.offset0,0x4
